//
// Generated by NVIDIA NVVM Compiler
//
// Compiler Build ID: CL-36424714
// Cuda compilation tools, release 13.0, V13.0.88
// Based on NVVM 20.0.0
//

.version 9.0
.target sm_100
.address_size 64

	// .globl	_Z24tiledConvolution1DKernelPfS_i
.const .align 4 .b8 M[12];
// _ZZ24tiledConvolution1DKernelPfS_iE4N_ds has been demoted

.visible .entry _Z24tiledConvolution1DKernelPfS_i(
	.param .u64 .ptr .align 1 _Z24tiledConvolution1DKernelPfS_i_param_0,
	.param .u64 .ptr .align 1 _Z24tiledConvolution1DKernelPfS_i_param_1,
	.param .u32 _Z24tiledConvolution1DKernelPfS_i_param_2
)
{
	.reg .pred 	%p<7>;
	.reg .b32 	%r<21>;
	.reg .b32 	%f<22>;
	.reg .b64 	%rd<13>;
	// demoted variable
	.shared .align 4 .b8 _ZZ24tiledConvolution1DKernelPfS_iE4N_ds[24];
	ld.param.u64 	%rd3, [_Z24tiledConvolution1DKernelPfS_i_param_0];
	ld.param.u64 	%rd2, [_Z24tiledConvolution1DKernelPfS_i_param_1];
	ld.param.u32 	%r7, [_Z24tiledConvolution1DKernelPfS_i_param_2];
	cvta.to.global.u64 	%rd1, %rd3;
	mov.u32 	%r1, %ntid.x;
	mov.u32 	%r8, %ctaid.x;
	add.s32 	%r9, %r8, -1;
	mov.u32 	%r2, %tid.x;
	mad.lo.s32 	%r3, %r9, %r1, %r2;
	sub.s32 	%r10, %r1, %r2;
	setp.gt.u32 	%p1, %r10, 1;
	@%p1 bra 	$L__BB0_4;
	setp.lt.s32 	%p2, %r3, 0;
	mov.f32 	%f19, 0f00000000;
	@%p2 bra 	$L__BB0_3;
	mul.wide.u32 	%rd4, %r3, 4;
	add.s64 	%rd5, %rd1, %rd4;
	ld.global.f32 	%f19, [%rd5];
$L__BB0_3:
	sub.s32 	%r11, %r2, %r1;
	shl.b32 	%r12, %r11, 2;
	mov.u32 	%r13, _ZZ24tiledConvolution1DKernelPfS_iE4N_ds;
	add.s32 	%r14, %r13, %r12;
	st.shared.f32 	[%r14+4], %f19;
$L__BB0_4:
	shl.b32 	%r15, %r1, 1;
	add.s32 	%r4, %r3, %r15;
	setp.ne.s32 	%p3, %r2, 0;
	@%p3 bra 	$L__BB0_8;
	setp.ge.s32 	%p4, %r4, %r7;
	mov.f32 	%f20, 0f00000000;
	@%p4 bra 	$L__BB0_7;
	mul.wide.s32 	%rd6, %r4, 4;
	add.s64 	%rd7, %rd1, %rd6;
	ld.global.f32 	%f20, [%rd7];
$L__BB0_7:
	shl.b32 	%r16, %r1, 2;
	mov.u32 	%r17, _ZZ24tiledConvolution1DKernelPfS_iE4N_ds;
	add.s32 	%r18, %r17, %r16;
	st.shared.f32 	[%r18+4], %f20;
$L__BB0_8:
	add.s32 	%r5, %r3, %r1;
	setp.ge.s32 	%p5, %r5, %r7;
	mov.f32 	%f21, 0f00000000;
	@%p5 bra 	$L__BB0_10;
	mul.wide.s32 	%rd8, %r5, 4;
	add.s64 	%rd9, %rd1, %rd8;
	ld.global.f32 	%f21, [%rd9];
$L__BB0_10:
	setp.ge.s32 	%p6, %r5, %r7;
	shl.b32 	%r19, %r2, 2;
	mov.u32 	%r20, _ZZ24tiledConvolution1DKernelPfS_iE4N_ds;
	add.s32 	%r6, %r20, %r19;
	st.shared.f32 	[%r6+4], %f21;
	bar.sync 	0;
	@%p6 bra 	$L__BB0_12;
	ld.shared.f32 	%f10, [%r6];
	ld.const.f32 	%f11, [M];
	fma.rn.f32 	%f12, %f10, %f11, 0f00000000;
	ld.shared.f32 	%f13, [%r6+4];
	ld.const.f32 	%f14, [M+4];
	fma.rn.f32 	%f15, %f13, %f14, %f12;
	ld.shared.f32 	%f16, [%r6+8];
	ld.const.f32 	%f17, [M+8];
	fma.rn.f32 	%f18, %f16, %f17, %f15;
	cvta.to.global.u64 	%rd10, %rd2;
	mul.wide.s32 	%rd11, %r5, 4;
	add.s64 	%rd12, %rd10, %rd11;
	st.global.f32 	[%rd12], %f18;
$L__BB0_12:
	ret;

}


// ===== COMPILED SASS (sm_100) =====

	.target	sm_100

	.elftype	@"ET_EXEC"


//--------------------- .note.nv.tkinfo           --------------------------
	.section	.note.nv.tkinfo,"",@"SHT_NOTE"
	.sectionflags	@"SHF_NOTE_NV_TKINFO"
	.tkinfo
        /*0018*/ 	.word	0x00000002
        /*0030*/ 	.string	""
        /*0030*/ 	.string	"ptxas"
        /*0030*/ 	.string	"Cuda compilation tools, release 13.0, V13.0.88"
        /*0030*/ 	.string	"Build cuda_13.0.r13.0/compiler.36424714_0"
        /*0030*/ 	.string	"-arch sm_100 -m 64 "



//--------------------- .note.nv.cuinfo           --------------------------
	.section	.note.nv.cuinfo,"",@"SHT_NOTE"
	.sectionflags	@"SHF_NOTE_NV_CUINFO"
        /*0018*/ 	.short	0x0002
        /*001a*/ 	.short	0x0064
        /*001c*/ 	.short	0x0082
	.zero		2


//--------------------- .nv.info                  --------------------------
	.section	.nv.info,"",@"SHT_CUDA_INFO"
	.align	4


	//----- nvinfo : EIATTR_REGCOUNT
	.align		4
        /*0000*/ 	.byte	0x04, 0x2f
        /*0002*/ 	.short	(.L_2 - .L_1)
	.align		4
.L_1:
        /*0004*/ 	.word	index@(_Z24tiledConvolution1DKernelPfS_i)
        /*0008*/ 	.word	0x0000000e


	//----- nvinfo : EIATTR_FRAME_SIZE
	.align		4
.L_2:
        /*000c*/ 	.byte	0x04, 0x11
        /*000e*/ 	.short	(.L_4 - .L_3)
	.align		4
.L_3:
        /*0010*/ 	.word	index@(_Z24tiledConvolution1DKernelPfS_i)
        /*0014*/ 	.word	0x00000000


	//----- nvinfo : EIATTR_MIN_STACK_SIZE
	.align		4
.L_4:
        /*0018*/ 	.byte	0x04, 0x12
        /*001a*/ 	.short	(.L_6 - .L_5)
	.align		4
.L_5:
        /*001c*/ 	.word	index@(_Z24tiledConvolution1DKernelPfS_i)
        /*0020*/ 	.word	0x00000000
.L_6:


//--------------------- .nv.compat                --------------------------
	.section	.nv.compat,"",@"SHT_CUDA_COMPAT_INFO"
	.align	4
        /*0000*/ 	.byte	0x02, 0x09, 0x00, 0x00, 0x02, 0x02, 0x01, 0x00, 0x02, 0x05, 0x05, 0x00, 0x03, 0x07, 0x01, 0x01
        /*0010*/ 	.byte	0x02, 0x03, 0x00, 0x00, 0x02, 0x06, 0x01, 0x00, 0x04, 0x0b, 0x08, 0x00, 0x09, 0x00, 0x00, 0x00
        /*0020*/ 	.byte	0x00, 0x00, 0x00, 0x00


//--------------------- .nv.info._Z24tiledConvolution1DKernelPfS_i --------------------------
	.section	.nv.info._Z24tiledConvolution1DKernelPfS_i,"",@"SHT_CUDA_INFO"
	.sectionflags	@""
	.align	4


	//----- nvinfo : EIATTR_CUDA_API_VERSION
	.align		4
        /*0000*/ 	.byte	0x04, 0x37
        /*0002*/ 	.short	(.L_8 - .L_7)
.L_7:
        /*0004*/ 	.word	0x00000082


	//----- nvinfo : EIATTR_KPARAM_INFO
	.align		4
.L_8:
        /*0008*/ 	.byte	0x04, 0x17
        /*000a*/ 	.short	(.L_10 - .L_9)
.L_9:
        /*000c*/ 	.word	0x00000000
        /*0010*/ 	.short	0x0002
        /*0012*/ 	.short	0x0010
        /*0014*/ 	.byte	0x00, 0xf0, 0x11, 0x00


	//----- nvinfo : EIATTR_KPARAM_INFO
	.align		4
.L_10:
        /*0018*/ 	.byte	0x04, 0x17
        /*001a*/ 	.short	(.L_12 - .L_11)
.L_11:
        /*001c*/ 	.word	0x00000000
        /*0020*/ 	.short	0x0001
        /*0022*/ 	.short	0x0008
        /*0024*/ 	.byte	0x00, 0xf5, 0x21, 0x00


	//----- nvinfo : EIATTR_KPARAM_INFO
	.align		4
.L_12:
        /*0028*/ 	.byte	0x04, 0x17
        /*002a*/ 	.short	(.L_14 - .L_13)
.L_13:
        /*002c*/ 	.word	0x00000000
        /*0030*/ 	.short	0x0000
        /*0032*/ 	.short	0x0000
        /*0034*/ 	.byte	0x00, 0xf5, 0x21, 0x00


	//----- nvinfo : EIATTR_SPARSE_MMA_MASK
	.align		4
.L_14:
        /*0038*/ 	.byte	0x03, 0x50
        /*003a*/ 	.short	0x0000


	//----- nvinfo : EIATTR_MAXREG_COUNT
	.align		4
        /*003c*/ 	.byte	0x03, 0x1b
        /*003e*/ 	.short	0x00ff


	//----- nvinfo : EIATTR_NUM_BARRIERS
	.align		4
        /*0040*/ 	.byte	0x02, 0x4c
        /*0042*/ 	.byte	0x01
	.zero		1


	//----- nvinfo : EIATTR_MERCURY_ISA_VERSION
	.align		4
        /*0044*/ 	.byte	0x03, 0x5f
        /*0046*/ 	.short	0x0101


	//----- nvinfo : EIATTR_VRC_CTA_INIT_COUNT
	.align		4
        /*0048*/ 	.byte	0x02, 0x4a
	.zero		1
	.zero		1


	//----- nvinfo : EIATTR_EXIT_INSTR_OFFSETS
	.align		4
        /*004c*/ 	.byte	0x04, 0x1c
        /*004e*/ 	.short	(.L_16 - .L_15)


	//   ....[0]....
.L_15:
        /*0050*/ 	.word	0x00000340


	//   ....[1]....
        /*0054*/ 	.word	0x00000400


	//----- nvinfo : EIATTR_CRS_STACK_SIZE
	.align		4
.L_16:
        /*0058*/ 	.byte	0x04, 0x1e
        /*005a*/ 	.short	(.L_18 - .L_17)
.L_17:
        /*005c*/ 	.word	0x00000000


	//----- nvinfo : EIATTR_CBANK_PARAM_SIZE
	.align		4
.L_18:
        /*0060*/ 	.byte	0x03, 0x19
        /*0062*/ 	.short	0x0014


	//----- nvinfo : EIATTR_PARAM_CBANK
	.align		4
        /*0064*/ 	.byte	0x04, 0x0a
        /*0066*/ 	.short	(.L_20 - .L_19)
	.align		4
.L_19:
        /*0068*/ 	.word	index@(.nv.constant0._Z24tiledConvolution1DKernelPfS_i)
        /*006c*/ 	.short	0x0380
        /*006e*/ 	.short	0x0014


	//----- nvinfo : EIATTR_SW_WAR
	.align		4
.L_20:
        /*0070*/ 	.byte	0x04, 0x36
        /*0072*/ 	.short	(.L_22 - .L_21)
.L_21:
        /*0074*/ 	.word	0x00000008
.L_22:


//--------------------- .nv.callgraph             --------------------------
	.section	.nv.callgraph,"",@"SHT_CUDA_CALLGRAPH"
	.align	4
	.sectionentsize	8
	.align		4
        /*0000*/ 	.word	0x00000000
	.align		4
        /*0004*/ 	.word	0xffffffff
	.align		4
        /*0008*/ 	.word	0x00000000
	.align		4
        /*000c*/ 	.word	0xfffffffe
	.align		4
        /*0010*/ 	.word	0x00000000
	.align		4
        /*0014*/ 	.word	0xfffffffd
	.align		4
        /*0018*/ 	.word	0x00000000
	.align		4
        /*001c*/ 	.word	0xfffffffc


//--------------------- .nv.constant3             --------------------------
	.section	.nv.constant3,"a",@progbits
	.align	4
.nv.constant3:
	.type		M,@object
	.size		M,(.L_0 - M)
M:
	.zero		12
.L_0:


//--------------------- .text._Z24tiledConvolution1DKernelPfS_i --------------------------
	.section	.text._Z24tiledConvolution1DKernelPfS_i,"ax",@progbits
	.align	128
        .global         _Z24tiledConvolution1DKernelPfS_i
        .type           _Z24tiledConvolution1DKernelPfS_i,@function
        .size           _Z24tiledConvolution1DKernelPfS_i,(.L_x_5 - _Z24tiledConvolution1DKernelPfS_i)
        .other          _Z24tiledConvolution1DKernelPfS_i,@"STO_CUDA_ENTRY STV_DEFAULT"
_Z24tiledConvolution1DKernelPfS_i:
.text._Z24tiledConvolution1DKernelPfS_i:
[----:B------:R-:W-:Y:S01]  /*0000*/  LDC R1, c[0x0][0x37c] ;  /* 0x0000df00ff017b82 */ /* 0x000fe20000000800 */
[----:B------:R-:W0:Y:S07]  /*0010*/  S2R R9, SR_TID.X ;  /* 0x0000000000097919 */ /* 0x000e2e0000002100 */
[----:B------:R-:W0:Y:S01]  /*0020*/  LDC R6, c[0x0][0x360] ;  /* 0x0000d800ff067b82 */ /* 0x000e220000000800 */
[----:B------:R-:W1:Y:S01]  /*0030*/  LDCU.64 UR6, c[0x0][0x358] ;  /* 0x00006b00ff0677ac */ /* 0x000e620008000a00 */
[----:B------:R-:W-:Y:S06]  /*0040*/  BSSY.RECONVERGENT B0, `(.L_x_0) ;  /* 0x0000013000007945 */ /* 0x000fec0003800200 */
[----:B------:R-:W2:Y:S01]  /*0050*/  S2UR UR4, SR_CTAID.X ;  /* 0x00000000000479c3 */ /* 0x000ea20000002500 */
[----:B0-----:R-:W-:Y:S01]  /*0060*/  IMAD.IADD R0, R6, 0x1, -R9 ;  /* 0x0000000106007824 */ /* 0x001fe200078e0a09 */
[----:B--2---:R-:W-:Y:S01]  /*0070*/  UIADD3 UR4, UPT, UPT, UR4, -0x1, URZ ;  /* 0xffffffff04047890 */ /* 0x004fe2000fffe0ff */
[----:B------:R-:W-:-:S03]  /*0080*/  ISETP.NE.AND P0, PT, R9, RZ, PT ;  /* 0x000000ff0900720c */ /* 0x000fc60003f05270 */
[----:B------:R-:W-:Y:S02]  /*0090*/  ISETP.GT.U32.AND P1, PT, R0, 0x1, PT ;  /* 0x000000010000780c */ /* 0x000fe40003f24070 */
[----:B------:R-:W-:-:S11]  /*00a0*/  IMAD R5, R6, UR4, R9 ;  /* 0x0000000406057c24 */ /* 0x000fd6000f8e0209 */
[----:B-1----:R-:W-:Y:S05]  /*00b0*/  @P1 BRA `(.L_x_1) ;  /* 0x00000000002c1947 */ /* 0x002fea0003800000 */
[----:B------:R-:W-:Y:S01]  /*00c0*/  ISETP.GE.AND P1, PT, R5, RZ, PT ;  /* 0x000000ff0500720c */ /* 0x000fe20003f26270 */
[----:B------:R-:W-:-:S12]  /*00d0*/  IMAD.MOV.U32 R0, RZ, RZ, RZ ;  /* 0x000000ffff007224 */ /* 0x000fd800078e00ff */
[----:B------:R-:W0:Y:S02]  /*00e0*/  @P1 LDC.64 R2, c[0x0][0x380] ;  /* 0x0000e000ff021b82 */ /* 0x000e240000000a00 */
[----:B0-----:R-:W-:-:S05]  /*00f0*/  @P1 IMAD.WIDE.U32 R2, R5, 0x4, R2 ;  /* 0x0000000405021825 */ /* 0x001fca00078e0002 */
[----:B------:R-:W2:Y:S01]  /*0100*/  @P1 LDG.E R0, desc[UR6][R2.64] ;  /* 0x0000000602001981 */ /* 0x000ea2000c1e1900 */
[----:B------:R-:W0:Y:S01]  /*0110*/  S2UR UR5, SR_CgaCtaId ;  /* 0x00000000000579c3 */ /* 0x000e220000008800 */
[----:B------:R-:W-:Y:S01]  /*0120*/  UMOV UR4, 0x400 ;  /* 0x0000040000047882 */ /* 0x000fe20000000000 */
[----:B------:R-:W-:Y:S01]  /*0130*/  IADD3 R4, PT, PT, -R6, R9, RZ ;  /* 0x0000000906047210 */ /* 0x000fe20007ffe1ff */
[----:B0-----:R-:W-:-:S06]  /*0140*/  ULEA UR4, UR5, UR4, 0x18 ;  /* 0x0000000405047291 */ /* 0x001fcc000f8ec0ff */
[----:B------:R-:W-:-:S05]  /*0150*/  LEA R7, R4, UR4, 0x2 ;  /* 0x0000000404077c11 */ /* 0x000fca000f8e10ff */
[----:B--2---:R0:W-:Y:S02]  /*0160*/  STS [R7+0x4], R0 ;  /* 0x0000040007007388 */ /* 0x0041e40000000800 */
.L_x_1:
[----:B------:R-:W-:Y:S05]  /*0170*/  BSYNC.RECONVERGENT B0 ;  /* 0x0000000000007941 */ /* 0x000fea0003800200 */
.L_x_0:
[----:B------:R-:W-:Y:S04]  /*0180*/  BSSY.RECONVERGENT B0, `(.L_x_2) ;  /* 0x000000e000007945 */ /* 0x000fe80003800200 */
[----:B------:R-:W-:Y:S05]  /*0190*/  @P0 BRA `(.L_x_3) ;  /* 0x0000000000300947 */ /* 0x000fea0003800000 */
[----:B------:R-:W1:Y:S01]  /*01a0*/  LDCU UR4, c[0x0][0x390] ;  /* 0x00007200ff0477ac */ /* 0x000e620008000800 */
[----:B0-----:R-:W-:Y:S02]  /*01b0*/  IMAD R7, R6, 0x2, R5 ;  /* 0x0000000206077824 */ /* 0x001fe400078e0205 */
[----:B------:R-:W-:-:S03]  /*01c0*/  HFMA2 R0, -RZ, RZ, 0, 0 ;  /* 0x00000000ff007431 */ /* 0x000fc600000001ff */
[----:B-1----:R-:W-:-:S13]  /*01d0*/  ISETP.GE.AND P0, PT, R7, UR4, PT ;  /* 0x0000000407007c0c */ /* 0x002fda000bf06270 */
[----:B------:R-:W0:Y:S02]  /*01e0*/  @!P0 LDC.64 R2, c[0x0][0x380] ;  /* 0x0000e000ff028b82 */ /* 0x000e240000000a00 */
[----:B0-----:R-:W-:-:S05]  /*01f0*/  @!P0 IMAD.WIDE R2, R7, 0x4, R2 ;  /* 0x0000000407028825 */ /* 0x001fca00078e0202 */
[----:B------:R-:W2:Y:S01]  /*0200*/  @!P0 LDG.E R0, desc[UR6][R2.64] ;  /* 0x0000000602008981 */ /* 0x000ea2000c1e1900 */
[----:B------:R-:W-:Y:S01]  /*0210*/  MOV R4, 0x400 ;  /* 0x0000040000047802 */ /* 0x000fe20000000f00 */
[----:B------:R-:W0:Y:S03]  /*0220*/  S2R R7, SR_CgaCtaId ;  /* 0x0000000000077919 */ /* 0x000e260000008800 */
[----:B0-----:R-:W-:-:S05]  /*0230*/  LEA R7, R7, R4, 0x18 ;  /* 0x0000000407077211 */ /* 0x001fca00078ec0ff */
[----:B------:R-:W-:-:S05]  /*0240*/  IMAD R7, R6, 0x4, R7 ;  /* 0x0000000406077824 */ /* 0x000fca00078e0207 */
[----:B--2---:R1:W-:Y:S02]  /*0250*/  STS [R7+0x4], R0 ;  /* 0x0000040007007388 */ /* 0x0043e40000000800 */
.L_x_3:
[----:B------:R-:W-:Y:S05]  /*0260*/  BSYNC.RECONVERGENT B0 ;  /* 0x0000000000007941 */ /* 0x000fea0003800200 */
.L_x_2:
[----:B------:R-:W2:Y:S01]  /*0270*/  LDCU UR4, c[0x0][0x390] ;  /* 0x00007200ff0477ac */ /* 0x000ea20008000800 */
[----:B------:R-:W-:Y:S02]  /*0280*/  IADD3 R5, PT, PT, R5, R6, RZ ;  /* 0x0000000605057210 */ /* 0x000fe40007ffe0ff */
[----:B01----:R-:W-:Y:S02]  /*0290*/  MOV R0, RZ ;  /* 0x000000ff00007202 */ /* 0x003fe40000000f00 */
[----:B--2---:R-:W-:-:S13]  /*02a0*/  ISETP.GE.AND P0, PT, R5, UR4, PT ;  /* 0x0000000405007c0c */ /* 0x004fda000bf06270 */
[----:B------:R-:W0:Y:S02]  /*02b0*/  @!P0 LDC.64 R2, c[0x0][0x380] ;  /* 0x0000e000ff028b82 */ /* 0x000e240000000a00 */
[----:B0-----:R-:W-:-:S05]  /*02c0*/  @!P0 IMAD.WIDE R2, R5, 0x4, R2 ;  /* 0x0000000405028825 */ /* 0x001fca00078e0202 */
[----:B------:R-:W2:Y:S01]  /*02d0*/  @!P0 LDG.E R0, desc[UR6][R2.64] ;  /* 0x0000000602008981 */ /* 0x000ea2000c1e1900 */
[----:B------:R-:W0:Y:S01]  /*02e0*/  S2UR UR5, SR_CgaCtaId ;  /* 0x00000000000579c3 */ /* 0x000e220000008800 */
[----:B------:R-:W-:Y:S02]  /*02f0*/  UMOV UR4, 0x400 ;  /* 0x0000040000047882 */ /* 0x000fe40000000000 */
[----:B0-----:R-:W-:-:S06]  /*0300*/  ULEA UR4, UR5, UR4, 0x18 ;  /* 0x0000000405047291 */ /* 0x001fcc000f8ec0ff */
[----:B------:R-:W-:-:S05]  /*0310*/  LEA R7, R9, UR4, 0x2 ;  /* 0x0000000409077c11 */ /* 0x000fca000f8e10ff */
[----:B--2---:R0:W-:Y:S01]  /*0320*/  STS [R7+0x4], R0 ;  /* 0x0000040007007388 */ /* 0x0041e20000000800 */
[----:B------:R-:W-:Y:S06]  /*0330*/  BAR.SYNC.DEFER_BLOCKING 0x0 ;  /* 0x0000000000007b1d */ /* 0x000fec0000010000 */
[----:B------:R-:W-:Y:S05]  /*0340*/  @P0 EXIT ;  /* 0x000000000000094d */ /* 0x000fea0003800000 */
[----:B0-----:R-:W0:Y:S01]  /*0350*/  LDS R0, [R7] ;  /* 0x0000000007007984 */ /* 0x001e220000000800 */
[----:B------:R-:W0:Y:S01]  /*0360*/  LDCU.64 UR4, c[0x3][URZ] ;  /* 0x00c00000ff0477ac */ /* 0x000e220008000a00 */
[----:B------:R-:W1:Y:S02]  /*0370*/  LDC.64 R2, c[0x0][0x388] ;  /* 0x0000e200ff027b82 */ /* 0x000e640000000a00 */
[----:B------:R-:W2:Y:S01]  /*0380*/  LDS R9, [R7+0x4] ;  /* 0x0000040007097984 */ /* 0x000ea20000000800 */
[----:B------:R-:W3:Y:S03]  /*0390*/  LDCU UR8, c[0x3][0x8] ;  /* 0x00c00100ff0877ac */ /* 0x000ee60008000800 */
[----:B------:R-:W3:Y:S01]  /*03a0*/  LDS R11, [R7+0x8] ;  /* 0x00000800070b7984 */ /* 0x000ee20000000800 */
[----:B-1----:R-:W-:-:S04]  /*03b0*/  IMAD.WIDE R2, R5, 0x4, R2 ;  /* 0x0000000405027825 */ /* 0x002fc800078e0202 */
[----:B0-----:R-:W-:-:S04]  /*03c0*/  FFMA R0, R0, UR4, RZ ;  /* 0x0000000400007c23 */ /* 0x001fc800080000ff */
[----:B--2---:R-:W-:-:S04]  /*03d0*/  FFMA R0, R9, UR5, R0 ;  /* 0x0000000509007c23 */ /* 0x004fc80008000000 */
[----:B---3--:R-:W-:-:S05]  /*03e0*/  FFMA R11, R11, UR8, R0 ;  /* 0x000000080b0b7c23 */ /* 0x008fca0008000000 */
[----:B------:R-:W-:Y:S01]  /*03f0*/  STG.E desc[UR6][R2.64], R11 ;  /* 0x0000000b02007986 */ /* 0x000fe2000c101906 */
[----:B------:R-:W-:Y:S05]  /*0400*/  EXIT ;  /* 0x000000000000794d */ /* 0x000fea0003800000 */
.L_x_4:
[----:B------:R-:W-:-:S00]  /*0410*/  BRA `(.L_x_4) ;  /* 0xfffffffc00fc7947 */ /* 0x000fc0000383ffff */
[----:B------:R-:W-:-:S00]  /*0420*/  NOP ;  /* 0x0000000000007918 */ /* 0x000fc00000000000 */
        /* <DEDUP_REMOVED lines=13> */
.L_x_5:


//--------------------- .nv.shared._Z24tiledConvolution1DKernelPfS_i --------------------------
	.section	.nv.shared._Z24tiledConvolution1DKernelPfS_i,"aw",@nobits
	.sectionflags	@""
	.align	4
.nv.shared._Z24tiledConvolution1DKernelPfS_i:
	.zero		1048


//--------------------- .nv.shared.reserved.0     --------------------------
	.section	.nv.shared.reserved.0,"aw",@nobits
	.weak		__nv_reservedSMEM_offset_0_alias
	.size		__nv_reservedSMEM_offset_0_alias, 0, 64
	.other		__nv_reservedSMEM_offset_0_alias,@"STO_CUDA_RESERVED_SHARED STV_DEFAULT"
__nv_reservedSMEM_offset_0_alias:
	.zero		0
	.zero		64


//--------------------- .nv.constant0._Z24tiledConvolution1DKernelPfS_i --------------------------
	.section	.nv.constant0._Z24tiledConvolution1DKernelPfS_i,"a",@progbits
	.sectionflags	@""
	.align	4
.nv.constant0._Z24tiledConvolution1DKernelPfS_i:
	.zero		916


//--------------------- SYMBOLS --------------------------

	.type		.nv.reservedSmem.offset0,@object
	.size		.nv.reservedSmem.offset0,0x4
	.type		.nv.reservedSmem.cap,@object
	.size		.nv.reservedSmem.cap,0x4
